	.headerflags	@"EF_CUDA_TEXMODE_UNIFIED EF_CUDA_64BIT_ADDRESS EF_CUDA_ACCELERATORS EF_CUDA_SM90 EF_CUDA_VIRTUAL_SM(EF_CUDA_SM90)"
	.elftype	@"ET_EXEC"


//--------------------- .nv.info                  --------------------------
	.section	.nv.info,"",@"SHT_CUDA_INFO"
	.align	4


	//----- nvinfo : EIATTR_REGCOUNT
	.align		4
        /*0000*/ 	.byte	0x04, 0x2f
        /*0002*/ 	.short	(.L_1 - .L_0)
	.align		4
.L_0:
        /*0004*/ 	.word	index@(triton_poi_fused_convolution_relu_18)
        /*0008*/ 	.word	0x0000000c


	//----- nvinfo : EIATTR_MIN_STACK_SIZE
	.align		4
.L_1:
        /*000c*/ 	.byte	0x04, 0x12
        /*000e*/ 	.short	(.L_3 - .L_2)
	.align		4
.L_2:
        /*0010*/ 	.word	index@(triton_poi_fused_convolution_relu_18)
        /*0014*/ 	.word	0x00000000


	//----- nvinfo : EIATTR_FRAME_SIZE
	.align		4
.L_3:
        /*0018*/ 	.byte	0x04, 0x11
        /*001a*/ 	.short	(.L_5 - .L_4)
	.align		4
.L_4:
        /*001c*/ 	.word	index@(triton_poi_fused_convolution_relu_18)
        /*0020*/ 	.word	0x00000000


	//----- nvinfo : EIATTR_MIN_STACK_SIZE
	.align		4
.L_5:
        /*0024*/ 	.byte	0x04, 0x12
        /*0026*/ 	.short	(.L_7 - .L_6)
	.align		4
.L_6:
        /*0028*/ 	.word	index@(triton_poi_fused_convolution_relu_18)
        /*002c*/ 	.word	0x00000000
.L_7:


//--------------------- .nv.info.triton_poi_fused_convolution_relu_18 --------------------------
	.section	.nv.info.triton_poi_fused_convolution_relu_18,"",@"SHT_CUDA_INFO"
	.sectionflags	@""
	.align	4


	//----- nvinfo : EIATTR_CUDA_API_VERSION
	.align		4
        /*0000*/ 	.byte	0x04, 0x37
        /*0002*/ 	.short	(.L_9 - .L_8)
.L_8:
        /*0004*/ 	.word	0x0000007c


	//----- nvinfo : EIATTR_KPARAM_INFO
	.align		4
.L_9:
        /*0008*/ 	.byte	0x04, 0x17
        /*000a*/ 	.short	(.L_11 - .L_10)
.L_10:
        /*000c*/ 	.word	0x00000000
        /*0010*/ 	.short	0x0002
        /*0012*/ 	.short	0x0010
        /*0014*/ 	.byte	0x00, 0xf0, 0x11, 0x00


	//----- nvinfo : EIATTR_KPARAM_INFO
	.align		4
.L_11:
        /*0018*/ 	.byte	0x04, 0x17
        /*001a*/ 	.short	(.L_13 - .L_12)
.L_12:
        /*001c*/ 	.word	0x00000000
        /*0020*/ 	.short	0x0001
        /*0022*/ 	.short	0x0008
        /*0024*/ 	.byte	0x00, 0xf4, 0x21, 0x00


	//----- nvinfo : EIATTR_KPARAM_INFO
	.align		4
.L_13:
        /*0028*/ 	.byte	0x04, 0x17
        /*002a*/ 	.short	(.L_15 - .L_14)
.L_14:
        /*002c*/ 	.word	0x00000000
        /*0030*/ 	.short	0x0000
        /*0032*/ 	.short	0x0000
        /*0034*/ 	.byte	0x00, 0xf4, 0x21, 0x00


	//----- nvinfo : EIATTR_SPARSE_MMA_MASK
	.align		4
.L_15:
        /*0038*/ 	.byte	0x03, 0x50
        /*003a*/ 	.short	0x0000


	//----- nvinfo : EIATTR_MAXREG_COUNT
	.align		4
        /*003c*/ 	.byte	0x03, 0x1b
        /*003e*/ 	.short	0x00ff


	//----- nvinfo : EIATTR_EXIT_INSTR_OFFSETS
	.align		4
        /*0040*/ 	.byte	0x04, 0x1c
        /*0042*/ 	.short	(.L_17 - .L_16)


	//   ....[0]....
.L_16:
        /*0044*/ 	.word	0x00000170


	//   ....[1]....
        /*0048*/ 	.word	0x00000190


	//----- nvinfo : EIATTR_REQNTID
	.align		4
.L_17:
        /*004c*/ 	.byte	0x04, 0x10
        /*004e*/ 	.short	(.L_19 - .L_18)
.L_18:
        /*0050*/ 	.word	0x00000080
        /*0054*/ 	.word	0x00000001
        /*0058*/ 	.word	0x00000001


	//----- nvinfo : EIATTR_CBANK_PARAM_SIZE
	.align		4
.L_19:
        /*005c*/ 	.byte	0x03, 0x19
        /*005e*/ 	.short	0x0014


	//----- nvinfo : EIATTR_PARAM_CBANK
	.align		4
        /*0060*/ 	.byte	0x04, 0x0a
        /*0062*/ 	.short	(.L_21 - .L_20)
	.align		4
.L_20:
        /*0064*/ 	.word	index@(.nv.constant0.triton_poi_fused_convolution_relu_18)
        /*0068*/ 	.short	0x0210
        /*006a*/ 	.short	0x0014


	//----- nvinfo : EIATTR_SW_WAR
	.align		4
.L_21:
        /*006c*/ 	.byte	0x04, 0x36
        /*006e*/ 	.short	(.L_23 - .L_22)
.L_22:
        /*0070*/ 	.word	0x00000008
.L_23:


//--------------------- .nv.callgraph             --------------------------
	.section	.nv.callgraph,"",@"SHT_CUDA_CALLGRAPH"
	.align	4
	.sectionentsize	8
	.align		4
        /*0000*/ 	.word	0x00000000
	.align		4
        /*0004*/ 	.word	0xffffffff
	.align		4
        /*0008*/ 	.word	0x00000000
	.align		4
        /*000c*/ 	.word	0xfffffffe
	.align		4
        /*0010*/ 	.word	0x00000000
	.align		4
        /*0014*/ 	.word	0xfffffffd
	.align		4
        /*0018*/ 	.word	0x00000000
	.align		4
        /*001c*/ 	.word	0xfffffffc


//--------------------- .text.triton_poi_fused_convolution_relu_18 --------------------------
	.section	.text.triton_poi_fused_convolution_relu_18,"ax",@progbits
	.align	128
        .global         triton_poi_fused_convolution_relu_18
        .type           triton_poi_fused_convolution_relu_18,@function
        .size           triton_poi_fused_convolution_relu_18,(.L_x_1 - triton_poi_fused_convolution_relu_18)
        .other          triton_poi_fused_convolution_relu_18,@"STO_CUDA_ENTRY STV_DEFAULT"
triton_poi_fused_convolution_relu_18:
.text.triton_poi_fused_convolution_relu_18:
[----:B------:R-:W0:Y:S02]  /*0000*/  LDC R1, c[0x0][0x28] ;  /* 0x00000a00ff017b82 */ /* 0x000e240000000800 */
[----:B------:R-:W1:Y:S01]  /*0010*/  S2R R0, SR_TID.X ;  /* 0x0000000000007919 */ /* 0x000e620000002100 */
[----:B------:R-:W2:Y:S01]  /*0020*/  LDC.64 R2, c[0x0][0x210] ;  /* 0x00008400ff027b82 */ /* 0x000ea20000000a00 */
[----:B------:R-:W-:Y:S01]  /*0030*/  ULDC.64 UR4, c[0x0][0x208] ;  /* 0x0000820000047ab9 */ /* 0x000fe20000000a00 */
[----:B------:R-:W3:Y:S06]  /*0040*/  S2R R7, SR_CTAID.X ;  /* 0x0000000000077919 */ /* 0x000eec0000002500 */
[----:B------:R-:W4:Y:S01]  /*0050*/  LDC.64 R4, c[0x0][0x218] ;  /* 0x00008600ff047b82 */ /* 0x000f220000000a00 */
[----:B-1----:R-:W-:-:S02]  /*0060*/  LOP3.LUT R0, R0, 0x7f, RZ, 0xc0, !PT ;  /* 0x0000007f00007812 */ /* 0x002fc400078ec0ff */
[----:B---3--:R-:W-:-:S03]  /*0070*/  SHF.R.S32.HI R6, RZ, 0x18, R7 ;  /* 0x00000018ff067819 */ /* 0x008fc60000011407 */
[----:B------:R-:W-:Y:S01]  /*0080*/  IMAD R7, R7, 0x80, R0 ;  /* 0x0000008007077824 */ /* 0x000fe200078e0200 */
[----:B------:R-:W-:-:S03]  /*0090*/  SGXT R0, R6, 0x1 ;  /* 0x000000010600781a */ /* 0x000fc60000000200 */
[C---:B--2---:R-:W-:Y:S01]  /*00a0*/  IMAD.WIDE R2, R7.reuse, 0x4, R2 ;  /* 0x0000000407027825 */ /* 0x044fe200078e0202 */
[----:B------:R-:W-:Y:S02]  /*00b0*/  ISETP.GE.AND P1, PT, R7, 0x800, PT ;  /* 0x000008000700780c */ /* 0x000fe40003f26270 */
[----:B------:R-:W-:-:S04]  /*00c0*/  LEA.HI R0, R0, R7, RZ, 0x9 ;  /* 0x0000000700007211 */ /* 0x000fc800078f48ff */
[----:B------:R-:W-:-:S05]  /*00d0*/  LOP3.LUT R0, R0, 0xfffffe00, RZ, 0xc0, !PT ;  /* 0xfffffe0000007812 */ /* 0x000fca00078ec0ff */
[----:B------:R-:W-:Y:S02]  /*00e0*/  IMAD.IADD R9, R7, 0x1, -R0 ;  /* 0x0000000107097824 */ /* 0x000fe400078e0a00 */
[----:B------:R-:W-:Y:S02]  /*00f0*/  IMAD.MOV.U32 R0, RZ, RZ, RZ ;  /* 0x000000ffff007224 */ /* 0x000fe400078e00ff */
[----:B------:R-:W-:Y:S02]  /*0100*/  IMAD.MOV.U32 R7, RZ, RZ, RZ ;  /* 0x000000ffff077224 */ /* 0x000fe400078e00ff */
[----:B----4-:R-:W-:Y:S02]  /*0110*/  IMAD.WIDE R4, R9, 0x4, R4 ;  /* 0x0000000409047825 */ /* 0x010fe400078e0204 */
[----:B------:R-:W2:Y:S04]  /*0120*/  @!P1 LDG.E R0, desc[UR4][R2.64] ;  /* 0x0000000402009981 */ /* 0x000ea8000c1e1900 */
[----:B------:R-:W2:Y:S02]  /*0130*/  @!P1 LDG.E.EL R7, desc[UR4][R4.64] ;  /* 0x0000000404079981 */ /* 0x000ea4000c2e1900 */
[----:B--2---:R-:W-:Y:S01]  /*0140*/  FADD R6, R7, R0 ;  /* 0x0000000007067221 */ /* 0x004fe20000000000 */
[----:B------:R-:W-:-:S04]  /*0150*/  FSETP.GEU.AND P0, PT, R0, -R7, PT ;  /* 0x800000070000720b */ /* 0x000fc80003f0e000 */
[----:B------:R-:W-:Y:S01]  /*0160*/  FSEL R7, R6, RZ, P0 ;  /* 0x000000ff06077208 */ /* 0x000fe20000000000 */
[----:B------:R-:W-:Y:S08]  /*0170*/  @P1 EXIT ;  /* 0x000000000000194d */ /* 0x000ff00003800000 */
[----:B------:R-:W-:Y:S01]  /*0180*/  STG.E desc[UR4][R2.64], R7 ;  /* 0x0000000702007986 */ /* 0x000fe2000c101904 */
[----:B------:R-:W-:Y:S05]  /*0190*/  EXIT ;  /* 0x000000000000794d */ /* 0x000fea0003800000 */
.L_x_0:
[----:B------:R-:W-:-:S00]  /*01a0*/  BRA `(.L_x_0) ;  /* 0xfffffffc00fc7947 */ /* 0x000fc0000383ffff */
[----:B------:R-:W-:-:S00]  /*01b0*/  NOP ;  /* 0x0000000000007918 */ /* 0x000fc00000000000 */
        /* <DEDUP_REMOVED lines=12> */
.L_x_1:


//--------------------- .nv.constant0.triton_poi_fused_convolution_relu_18 --------------------------
	.section	.nv.constant0.triton_poi_fused_convolution_relu_18,"a",@progbits
	.sectionflags	@""
	.align	4
.nv.constant0.triton_poi_fused_convolution_relu_18:
	.zero		548
